	.headerflags	@"EF_CUDA_TEXMODE_UNIFIED EF_CUDA_64BIT_ADDRESS EF_CUDA_ACCELERATORS EF_CUDA_SM90 EF_CUDA_VIRTUAL_SM(EF_CUDA_SM90)"
	.elftype	@"ET_EXEC"


//--------------------- .nv.info                  --------------------------
	.section	.nv.info,"",@"SHT_CUDA_INFO"
	.align	4


	//----- nvinfo : EIATTR_REGCOUNT
	.align		4
        /*0000*/ 	.byte	0x04, 0x2f
        /*0002*/ 	.short	(.L_1 - .L_0)
	.align		4
.L_0:
        /*0004*/ 	.word	index@(triton_poi_fused_convolution_10)
        /*0008*/ 	.word	0x0000001a


	//----- nvinfo : EIATTR_MIN_STACK_SIZE
	.align		4
.L_1:
        /*000c*/ 	.byte	0x04, 0x12
        /*000e*/ 	.short	(.L_3 - .L_2)
	.align		4
.L_2:
        /*0010*/ 	.word	index@(triton_poi_fused_convolution_10)
        /*0014*/ 	.word	0x00000000


	//----- nvinfo : EIATTR_FRAME_SIZE
	.align		4
.L_3:
        /*0018*/ 	.byte	0x04, 0x11
        /*001a*/ 	.short	(.L_5 - .L_4)
	.align		4
.L_4:
        /*001c*/ 	.word	index@(triton_poi_fused_convolution_10)
        /*0020*/ 	.word	0x00000000


	//----- nvinfo : EIATTR_MIN_STACK_SIZE
	.align		4
.L_5:
        /*0024*/ 	.byte	0x04, 0x12
        /*0026*/ 	.short	(.L_7 - .L_6)
	.align		4
.L_6:
        /*0028*/ 	.word	index@(triton_poi_fused_convolution_10)
        /*002c*/ 	.word	0x00000000
.L_7:


//--------------------- .nv.info.triton_poi_fused_convolution_10 --------------------------
	.section	.nv.info.triton_poi_fused_convolution_10,"",@"SHT_CUDA_INFO"
	.sectionflags	@""
	.align	4


	//----- nvinfo : EIATTR_CUDA_API_VERSION
	.align		4
        /*0000*/ 	.byte	0x04, 0x37
        /*0002*/ 	.short	(.L_9 - .L_8)
.L_8:
        /*0004*/ 	.word	0x0000007c


	//----- nvinfo : EIATTR_KPARAM_INFO
	.align		4
.L_9:
        /*0008*/ 	.byte	0x04, 0x17
        /*000a*/ 	.short	(.L_11 - .L_10)
.L_10:
        /*000c*/ 	.word	0x00000000
        /*0010*/ 	.short	0x0003
        /*0012*/ 	.short	0x0014
        /*0014*/ 	.byte	0x00, 0xf0, 0x11, 0x00


	//----- nvinfo : EIATTR_KPARAM_INFO
	.align		4
.L_11:
        /*0018*/ 	.byte	0x04, 0x17
        /*001a*/ 	.short	(.L_13 - .L_12)
.L_12:
        /*001c*/ 	.word	0x00000000
        /*0020*/ 	.short	0x0002
        /*0022*/ 	.short	0x0010
        /*0024*/ 	.byte	0x00, 0xf0, 0x11, 0x00


	//----- nvinfo : EIATTR_KPARAM_INFO
	.align		4
.L_13:
        /*0028*/ 	.byte	0x04, 0x17
        /*002a*/ 	.short	(.L_15 - .L_14)
.L_14:
        /*002c*/ 	.word	0x00000000
        /*0030*/ 	.short	0x0001
        /*0032*/ 	.short	0x0008
        /*0034*/ 	.byte	0x00, 0xf4, 0x21, 0x00


	//----- nvinfo : EIATTR_KPARAM_INFO
	.align		4
.L_15:
        /*0038*/ 	.byte	0x04, 0x17
        /*003a*/ 	.short	(.L_17 - .L_16)
.L_16:
        /*003c*/ 	.word	0x00000000
        /*0040*/ 	.short	0x0000
        /*0042*/ 	.short	0x0000
        /*0044*/ 	.byte	0x00, 0xf4, 0x21, 0x00


	//----- nvinfo : EIATTR_SPARSE_MMA_MASK
	.align		4
.L_17:
        /*0048*/ 	.byte	0x03, 0x50
        /*004a*/ 	.short	0x0000


	//----- nvinfo : EIATTR_MAXREG_COUNT
	.align		4
        /*004c*/ 	.byte	0x03, 0x1b
        /*004e*/ 	.short	0x00ff


	//----- nvinfo : EIATTR_EXIT_INSTR_OFFSETS
	.align		4
        /*0050*/ 	.byte	0x04, 0x1c
        /*0052*/ 	.short	(.L_19 - .L_18)


	//   ....[0]....
.L_18:
        /*0054*/ 	.word	0x000004f0


	//   ....[1]....
        /*0058*/ 	.word	0x00000540


	//----- nvinfo : EIATTR_REQNTID
	.align		4
.L_19:
        /*005c*/ 	.byte	0x04, 0x10
        /*005e*/ 	.short	(.L_21 - .L_20)
.L_20:
        /*0060*/ 	.word	0x00000080
        /*0064*/ 	.word	0x00000001
        /*0068*/ 	.word	0x00000001


	//----- nvinfo : EIATTR_CBANK_PARAM_SIZE
	.align		4
.L_21:
        /*006c*/ 	.byte	0x03, 0x19
        /*006e*/ 	.short	0x0018


	//----- nvinfo : EIATTR_PARAM_CBANK
	.align		4
        /*0070*/ 	.byte	0x04, 0x0a
        /*0072*/ 	.short	(.L_23 - .L_22)
	.align		4
.L_22:
        /*0074*/ 	.word	index@(.nv.constant0.triton_poi_fused_convolution_10)
        /*0078*/ 	.short	0x0210
        /*007a*/ 	.short	0x0018


	//----- nvinfo : EIATTR_SW_WAR
	.align		4
.L_23:
        /*007c*/ 	.byte	0x04, 0x36
        /*007e*/ 	.short	(.L_25 - .L_24)
.L_24:
        /*0080*/ 	.word	0x00000008
.L_25:


//--------------------- .nv.callgraph             --------------------------
	.section	.nv.callgraph,"",@"SHT_CUDA_CALLGRAPH"
	.align	4
	.sectionentsize	8
	.align		4
        /*0000*/ 	.word	0x00000000
	.align		4
        /*0004*/ 	.word	0xffffffff
	.align		4
        /*0008*/ 	.word	0x00000000
	.align		4
        /*000c*/ 	.word	0xfffffffe
	.align		4
        /*0010*/ 	.word	0x00000000
	.align		4
        /*0014*/ 	.word	0xfffffffd
	.align		4
        /*0018*/ 	.word	0x00000000
	.align		4
        /*001c*/ 	.word	0xfffffffc


//--------------------- .text.triton_poi_fused_convolution_10 --------------------------
	.section	.text.triton_poi_fused_convolution_10,"ax",@progbits
	.sectionflags	@"SHF_BARRIERS=1"
	.align	128
        .global         triton_poi_fused_convolution_10
        .type           triton_poi_fused_convolution_10,@function
        .size           triton_poi_fused_convolution_10,(.L_x_1 - triton_poi_fused_convolution_10)
        .other          triton_poi_fused_convolution_10,@"STO_CUDA_ENTRY STV_DEFAULT"
triton_poi_fused_convolution_10:
.text.triton_poi_fused_convolution_10:
[----:B------:R-:W0:Y:S02]  /*0000*/  LDC R1, c[0x0][0x28] ;  /* 0x00000a00ff017b82 */ /* 0x000e240000000800 */
[----:B------:R-:W1:Y:S01]  /*0010*/  S2R R3, SR_CTAID.X ;  /* 0x0000000000037919 */ /* 0x000e620000002500 */
[----:B------:R-:W2:Y:S01]  /*0020*/  LDC.64 R8, c[0x0][0x210] ;  /* 0x00008400ff087b82 */ /* 0x000ea20000000a00 */
[----:B------:R-:W-:Y:S02]  /*0030*/  CS2R R4, SRZ ;  /* 0x0000000000047805 */ /* 0x000fe4000001ff00 */
[----:B------:R-:W-:Y:S01]  /*0040*/  CS2R R6, SRZ ;  /* 0x0000000000067805 */ /* 0x000fe2000001ff00 */
[----:B------:R-:W3:Y:S01]  /*0050*/  S2R R18, SR_TID.X ;  /* 0x0000000000127919 */ /* 0x000ee20000002100 */
[----:B------:R-:W-:Y:S01]  /*0060*/  ULDC.64 UR6, c[0x0][0x208] ;  /* 0x0000820000067ab9 */ /* 0x000fe20000000a00 */
[----:B------:R-:W4:Y:S01]  /*0070*/  S2R R17, SR_CTAID.Y ;  /* 0x0000000000117919 */ /* 0x000f220000002600 */
[----:B-1----:R-:W-:Y:S02]  /*0080*/  IMAD.SHL.U32 R3, R3, 0x20, RZ ;  /* 0x0000002003037824 */ /* 0x002fe400078e00ff */
[----:B---3--:R-:W-:Y:S01]  /*0090*/  IMAD.SHL.U32 R16, R18, 0x4, RZ ;  /* 0x0000000412107824 */ /* 0x008fe200078e00ff */
[----:B------:R-:W-:Y:S01]  /*00a0*/  SHF.R.U32.HI R0, RZ, 0x3, R18 ;  /* 0x00000003ff007819 */ /* 0x000fe20000011612 */
[----:B----4-:R-:W-:-:S03]  /*00b0*/  IMAD.SHL.U32 R17, R17, 0x20, RZ ;  /* 0x0000002011117824 */ /* 0x010fc600078e00ff */
[----:B------:R-:W-:Y:S02]  /*00c0*/  LOP3.LUT R11, R3, 0x1c, R16, 0xf8, !PT ;  /* 0x0000001c030b7812 */ /* 0x000fe400078ef810 */
[----:B------:R-:W-:Y:S02]  /*00d0*/  SGXT.U32 R0, R0, 0x4 ;  /* 0x000000040000781a */ /* 0x000fe40000000000 */
[----:B------:R-:W-:Y:S02]  /*00e0*/  ISETP.GE.AND P0, PT, R11, 0x40, PT ;  /* 0x000000400b00780c */ /* 0x000fe40003f06270 */
[----:B------:R-:W-:Y:S02]  /*00f0*/  LOP3.LUT R2, R17, R0, RZ, 0xfc, !PT ;  /* 0x0000000011027212 */ /* 0x000fe400078efcff */
[----:B------:R-:W-:Y:S02]  /*0100*/  LOP3.LUT R10, R17, 0x10, R0, 0xfe, !PT ;  /* 0x00000010110a7812 */ /* 0x000fe400078efe00 */
[C---:B------:R-:W-:Y:S01]  /*0110*/  ISETP.LT.AND P1, PT, R2.reuse, 0x60, !P0 ;  /* 0x000000600200780c */ /* 0x040fe20004721270 */
[--C-:B------:R-:W-:Y:S01]  /*0120*/  IMAD R13, R2, 0x40, R11.reuse ;  /* 0x00000040020d7824 */ /* 0x100fe200078e020b */
[C---:B------:R-:W-:Y:S01]  /*0130*/  ISETP.LT.AND P0, PT, R10.reuse, 0x60, !P0 ;  /* 0x000000600a00780c */ /* 0x040fe20004701270 */
[----:B------:R-:W-:-:S02]  /*0140*/  IMAD R15, R10, 0x40, R11 ;  /* 0x000000400a0f7824 */ /* 0x000fc400078e020b */
[----:B--2---:R-:W-:Y:S01]  /*0150*/  IMAD.WIDE R12, R13, 0x4, R8 ;  /* 0x000000040d0c7825 */ /* 0x004fe200078e0208 */
[----:B------:R-:W-:-:S03]  /*0160*/  CS2R R10, SRZ ;  /* 0x00000000000a7805 */ /* 0x000fc6000001ff00 */
[----:B------:R-:W-:Y:S01]  /*0170*/  IMAD.WIDE R14, R15, 0x4, R8 ;  /* 0x000000040f0e7825 */ /* 0x000fe200078e0208 */
[----:B------:R-:W-:-:S03]  /*0180*/  CS2R R8, SRZ ;  /* 0x0000000000087805 */ /* 0x000fc6000001ff00 */
[----:B------:R1:W2:Y:S04]  /*0190*/  @P1 LDG.E.EL.128 R4, desc[UR6][R12.64] ;  /* 0x000000060c041981 */ /* 0x0002a8000c2e1d00 */
[----:B------:R3:W4:Y:S01]  /*01a0*/  @P0 LDG.E.EL.128 R8, desc[UR6][R14.64] ;  /* 0x000000060e080981 */ /* 0x000722000c2e1d00 */
[----:B------:R-:W5:Y:S01]  /*01b0*/  S2UR UR5, SR_CgaCtaId ;  /* 0x00000000000579c3 */ /* 0x000f620000008800 */
[C---:B------:R-:W-:Y:S01]  /*01c0*/  IMAD.SHL.U32 R2, R18.reuse, 0x80, RZ ;  /* 0x0000008012027824 */ /* 0x040fe200078e00ff */
[----:B------:R-:W-:Y:S01]  /*01d0*/  UMOV UR4, 0x400 ;  /* 0x0000040000047882 */ /* 0x000fe20000000000 */
[----:B------:R-:W-:-:S03]  /*01e0*/  IMAD.SHL.U32 R18, R18, 0x2, RZ ;  /* 0x0000000212127824 */ /* 0x000fc600078e00ff */
[----:B------:R-:W-:Y:S02]  /*01f0*/  LOP3.LUT R19, R2, 0x380, RZ, 0xc0, !PT ;  /* 0x0000038002137812 */ /* 0x000fe400078ec0ff */
[----:B------:R-:W-:Y:S02]  /*0200*/  LOP3.LUT R22, R18, 0xf0, RZ, 0xc0, !PT ;  /* 0x000000f012167812 */ /* 0x000fe400078ec0ff */
[C---:B-1----:R-:W-:Y:S02]  /*0210*/  LOP3.LUT R12, R19.reuse, 0x20, RZ, 0xfc, !PT ;  /* 0x00000020130c7812 */ /* 0x042fe400078efcff */
[C---:B------:R-:W-:Y:S02]  /*0220*/  LOP3.LUT R18, R19.reuse, 0x40, RZ, 0xfc, !PT ;  /* 0x0000004013127812 */ /* 0x040fe400078efcff */
[C---:B------:R-:W-:Y:S02]  /*0230*/  LOP3.LUT R2, R19.reuse, R0, RZ, 0xfc, !PT ;  /* 0x0000000013027212 */ /* 0x040fe400078efcff */
[----:B---3--:R-:W-:Y:S01]  /*0240*/  LOP3.LUT R14, R19, 0x60, RZ, 0xfc, !PT ;  /* 0x00000060130e7812 */ /* 0x008fe200078efcff */
[----:B-----5:R-:W-:-:S06]  /*0250*/  UPRMT UR4, UR5, 0x654, UR4 ;  /* 0x0000065405047896 */ /* 0x020fcc0008000004 */
[----:B------:R-:W-:Y:S02]  /*0260*/  LEA.HI R19, R19, UR4, RZ, 0x1f ;  /* 0x0000000413137c11 */ /* 0x000fe4000f8ff8ff */
[----:B------:R-:W-:Y:S02]  /*0270*/  LEA.HI R13, R12, UR4, RZ, 0x1f ;  /* 0x000000040c0d7c11 */ /* 0x000fe4000f8ff8ff */
[----:B------:R-:W-:Y:S01]  /*0280*/  LEA.HI R15, R18, UR4, RZ, 0x1f ;  /* 0x00000004120f7c11 */ /* 0x000fe2000f8ff8ff */
[----:B------:R-:W-:Y:S01]  /*0290*/  IMAD R19, R2, 0x4, R19 ;  /* 0x0000000402137824 */ /* 0x000fe200078e0213 */
[----:B------:R-:W-:Y:S01]  /*02a0*/  LEA.HI R23, R14, UR4, RZ, 0x1f ;  /* 0x000000040e177c11 */ /* 0x000fe2000f8ff8ff */
[C---:B------:R-:W-:Y:S02]  /*02b0*/  IMAD R18, R2.reuse, 0x4, R13 ;  /* 0x0000000402127824 */ /* 0x040fe400078e020d */
[C---:B------:R-:W-:Y:S02]  /*02c0*/  IMAD R21, R2.reuse, 0x4, R15 ;  /* 0x0000000402157824 */ /* 0x040fe400078e020f */
[----:B------:R-:W-:Y:S01]  /*02d0*/  IMAD R20, R2, 0x4, R23 ;  /* 0x0000000402147824 */ /* 0x000fe200078e0217 */
[----:B------:R-:W-:Y:S01]  /*02e0*/  LOP3.LUT R2, R16, 0x1fc, RZ, 0xc0, !PT ;  /* 0x000001fc10027812 */ /* 0x000fe200078ec0ff */
[----:B------:R-:W-:Y:S01]  /*02f0*/  VIADD R13, R22, UR4 ;  /* 0x00000004160d7c36 */ /* 0x000fe20008000000 */
[----:B------:R-:W-:-:S03]  /*0300*/  LOP3.LUT R16, R17, 0x1c, R16, 0xf8, !PT ;  /* 0x0000001c11107812 */ /* 0x000fc600078ef810 */
[----:B------:R-:W-:Y:S01]  /*0310*/  IMAD R13, R2, 0x4, R13 ;  /* 0x00000004020d7824 */ /* 0x000fe200078e020d */
[C---:B------:R-:W-:Y:S01]  /*0320*/  ISETP.GE.AND P0, PT, R16.reuse, 0x60, PT ;  /* 0x000000601000780c */ /* 0x040fe20003f06270 */
[----:B------:R-:W-:Y:S01]  /*0330*/  IMAD.HI R17, R16, 0x2aaaaaab, RZ ;  /* 0x2aaaaaab10117827 */ /* 0x000fe200078e02ff */
[----:B--2---:R-:W-:Y:S04]  /*0340*/  STS [R19], R4 ;  /* 0x0000000413007388 */ /* 0x004fe80000000800 */
[----:B------:R1:W-:Y:S04]  /*0350*/  STS [R18+0x80], R5 ;  /* 0x0000800512007388 */ /* 0x0003e80000000800 */
[----:B------:R2:W-:Y:S04]  /*0360*/  STS [R21+0x100], R6 ;  /* 0x0001000615007388 */ /* 0x0005e80000000800 */
[----:B------:R3:W-:Y:S01]  /*0370*/  STS [R20+0x180], R7 ;  /* 0x0001800714007388 */ /* 0x0007e20000000800 */
[----:B-1----:R-:W1:Y:S03]  /*0380*/  LDC.64 R4, c[0x0][0x218] ;  /* 0x00008600ff047b82 */ /* 0x002e660000000a00 */
[----:B----4-:R-:W-:Y:S01]  /*0390*/  STS [R19+0x40], R8 ;  /* 0x0000400813007388 */ /* 0x010fe20000000800 */
[----:B--2---:R-:W-:-:S03]  /*03a0*/  SHF.R.U32.HI R6, RZ, 0x1f, R17 ;  /* 0x0000001fff067819 */ /* 0x004fc60000011611 */
[----:B------:R-:W-:Y:S01]  /*03b0*/  STS [R18+0xc0], R9 ;  /* 0x0000c00912007388 */ /* 0x000fe20000000800 */
[----:B------:R-:W-:-:S03]  /*03c0*/  LEA.HI.SX32 R17, R17, R6, 0x1e ;  /* 0x0000000611117211 */ /* 0x000fc600078ff2ff */
[----:B------:R-:W-:Y:S01]  /*03d0*/  STS [R21+0x140], R10 ;  /* 0x0001400a15007388 */ /* 0x000fe20000000800 */
[----:B---3--:R-:W-:Y:S01]  /*03e0*/  LOP3.LUT R7, R2, 0x200, RZ, 0xfc, !PT ;  /* 0x0000020002077812 */ /* 0x008fe200078efcff */
[----:B------:R-:W-:Y:S02]  /*03f0*/  IMAD R16, R17, -0x18, R16 ;  /* 0xffffffe811107824 */ /* 0x000fe400078e0210 */
[----:B------:R-:W-:Y:S01]  /*0400*/  STS [R20+0x1c0], R11 ;  /* 0x0001c00b14007388 */ /* 0x000fe20000000800 */
[----:B------:R-:W-:Y:S02]  /*0410*/  LOP3.LUT R6, R3, R0, RZ, 0xfc, !PT ;  /* 0x0000000003067212 */ /* 0x000fe400078efcff */
[----:B------:R-:W-:Y:S01]  /*0420*/  LOP3.LUT R0, R3, 0x10, R0, 0xfe, !PT ;  /* 0x0000001003007812 */ /* 0x000fe200078efe00 */
[----:B------:R-:W-:Y:S01]  /*0430*/  BAR.SYNC.DEFER_BLOCKING 0x0 ;  /* 0x0000000000007b1d */ /* 0x000fe20000010000 */
[----:B------:R-:W-:Y:S01]  /*0440*/  SHF.R.U32.HI R7, RZ, 0x1, R7 ;  /* 0x00000001ff077819 */ /* 0x000fe20000011607 */
[----:B------:R-:W-:Y:S01]  /*0450*/  IMAD R17, R17, 0x600, R16 ;  /* 0x0000060011117824 */ /* 0x000fe200078e0210 */
[----:B------:R-:W-:-:S02]  /*0460*/  ISETP.LT.AND P1, PT, R6, 0x40, !P0 ;  /* 0x000000400600780c */ /* 0x000fc40004721270 */
[----:B------:R-:W-:Y:S02]  /*0470*/  ISETP.LT.AND P0, PT, R0, 0x40, !P0 ;  /* 0x000000400000780c */ /* 0x000fe40004701270 */
[----:B------:R-:W-:Y:S01]  /*0480*/  LOP3.LUT R3, R7, 0x1f0, RZ, 0xc0, !PT ;  /* 0x000001f007037812 */ /* 0x000fe200078ec0ff */
[----:B------:R-:W-:-:S04]  /*0490*/  IMAD R7, R6, 0x18, R17 ;  /* 0x0000001806077824 */ /* 0x000fc800078e0211 */
[----:B-1----:R-:W-:-:S04]  /*04a0*/  IMAD.WIDE R6, R7, 0x4, R4 ;  /* 0x0000000407067825 */ /* 0x002fc800078e0204 */
[----:B------:R-:W-:-:S04]  /*04b0*/  VIADD R3, R3, UR4 ;  /* 0x0000000403037c36 */ /* 0x000fc80008000000 */
[----:B------:R-:W-:Y:S01]  /*04c0*/  IMAD R3, R2, 0x4, R3 ;  /* 0x0000000402037824 */ /* 0x000fe200078e0203 */
[----:B------:R-:W1:Y:S04]  /*04d0*/  LDS.128 R12, [R13] ;  /* 0x000000000d0c7984 */ /* 0x000e680000000c00 */
[----:B-1----:R1:W-:Y:S01]  /*04e0*/  @P1 STG.E.128 desc[UR6][R6.64], R12 ;  /* 0x0000000c06001986 */ /* 0x0023e2000c101d06 */
[----:B------:R-:W-:Y:S05]  /*04f0*/  @!P0 EXIT ;  /* 0x000000000000894d */ /* 0x000fea0003800000 */
[----:B------:R-:W0:Y:S01]  /*0500*/  LDS.128 R8, [R3+0x800] ;  /* 0x0008000003087984 */ /* 0x000e220000000c00 */
[----:B------:R-:W-:-:S04]  /*0510*/  IMAD R17, R0, 0x18, R17 ;  /* 0x0000001800117824 */ /* 0x000fc800078e0211 */
[----:B------:R-:W-:-:S05]  /*0520*/  IMAD.WIDE R4, R17, 0x4, R4 ;  /* 0x0000000411047825 */ /* 0x000fca00078e0204 */
[----:B0-----:R-:W-:Y:S01]  /*0530*/  STG.E.128 desc[UR6][R4.64], R8 ;  /* 0x0000000804007986 */ /* 0x001fe2000c101d06 */
[----:B------:R-:W-:Y:S05]  /*0540*/  EXIT ;  /* 0x000000000000794d */ /* 0x000fea0003800000 */
.L_x_0:
[----:B------:R-:W-:-:S00]  /*0550*/  BRA `(.L_x_0) ;  /* 0xfffffffc00fc7947 */ /* 0x000fc0000383ffff */
[----:B------:R-:W-:-:S00]  /*0560*/  NOP ;  /* 0x0000000000007918 */ /* 0x000fc00000000000 */
        /* <DEDUP_REMOVED lines=9> */
.L_x_1:


//--------------------- .nv.shared.triton_poi_fused_convolution_10 --------------------------
	.section	.nv.shared.triton_poi_fused_convolution_10,"aw",@nobits
	.sectionflags	@""
	.align	16
	.zero		1024


//--------------------- .nv.constant0.triton_poi_fused_convolution_10 --------------------------
	.section	.nv.constant0.triton_poi_fused_convolution_10,"a",@progbits
	.sectionflags	@""
	.align	4
.nv.constant0.triton_poi_fused_convolution_10:
	.zero		552
